	.headerflags	@"EF_CUDA_TEXMODE_UNIFIED EF_CUDA_64BIT_ADDRESS EF_CUDA_ACCELERATORS EF_CUDA_SM90 EF_CUDA_VIRTUAL_SM(EF_CUDA_SM90)"
	.elftype	@"ET_EXEC"


//--------------------- .nv.info                  --------------------------
	.section	.nv.info,"",@"SHT_CUDA_INFO"
	.align	4


	//----- nvinfo : EIATTR_REGCOUNT
	.align		4
        /*0000*/ 	.byte	0x04, 0x2f
        /*0002*/ 	.short	(.L_2 - .L_1)
	.align		4
.L_1:
        /*0004*/ 	.word	index@(triton_poi_fused_native_layer_norm_6)
        /*0008*/ 	.word	0x00000010


	//----- nvinfo : EIATTR_MIN_STACK_SIZE
	.align		4
.L_2:
        /*000c*/ 	.byte	0x04, 0x12
        /*000e*/ 	.short	(.L_4 - .L_3)
	.align		4
.L_3:
        /*0010*/ 	.word	index@(triton_poi_fused_native_layer_norm_6)
        /*0014*/ 	.word	0x00000000


	//----- nvinfo : EIATTR_FRAME_SIZE
	.align		4
.L_4:
        /*0018*/ 	.byte	0x04, 0x11
        /*001a*/ 	.short	(.L_6 - .L_5)
	.align		4
.L_5:
        /*001c*/ 	.word	index@(triton_poi_fused_native_layer_norm_6)
        /*0020*/ 	.word	0x00000000


	//----- nvinfo : EIATTR_MIN_STACK_SIZE
	.align		4
.L_6:
        /*0024*/ 	.byte	0x04, 0x12
        /*0026*/ 	.short	(.L_8 - .L_7)
	.align		4
.L_7:
        /*0028*/ 	.word	index@(triton_poi_fused_native_layer_norm_6)
        /*002c*/ 	.word	0x00000000
.L_8:


//--------------------- .nv.info.triton_poi_fused_native_layer_norm_6 --------------------------
	.section	.nv.info.triton_poi_fused_native_layer_norm_6,"",@"SHT_CUDA_INFO"
	.sectionflags	@""
	.align	4


	//----- nvinfo : EIATTR_CUDA_API_VERSION
	.align		4
        /*0000*/ 	.byte	0x04, 0x37
        /*0002*/ 	.short	(.L_10 - .L_9)
.L_9:
        /*0004*/ 	.word	0x0000007c


	//----- nvinfo : EIATTR_KPARAM_INFO
	.align		4
.L_10:
        /*0008*/ 	.byte	0x04, 0x17
        /*000a*/ 	.short	(.L_12 - .L_11)
.L_11:
        /*000c*/ 	.word	0x00000000
        /*0010*/ 	.short	0x0003
        /*0012*/ 	.short	0x0018
        /*0014*/ 	.byte	0x00, 0xf0, 0x11, 0x00


	//----- nvinfo : EIATTR_KPARAM_INFO
	.align		4
.L_12:
        /*0018*/ 	.byte	0x04, 0x17
        /*001a*/ 	.short	(.L_14 - .L_13)
.L_13:
        /*001c*/ 	.word	0x00000000
        /*0020*/ 	.short	0x0002
        /*0022*/ 	.short	0x0010
        /*0024*/ 	.byte	0x00, 0xf4, 0x21, 0x00


	//----- nvinfo : EIATTR_KPARAM_INFO
	.align		4
.L_14:
        /*0028*/ 	.byte	0x04, 0x17
        /*002a*/ 	.short	(.L_16 - .L_15)
.L_15:
        /*002c*/ 	.word	0x00000000
        /*0030*/ 	.short	0x0001
        /*0032*/ 	.short	0x0008
        /*0034*/ 	.byte	0x00, 0xf4, 0x21, 0x00


	//----- nvinfo : EIATTR_KPARAM_INFO
	.align		4
.L_16:
        /*0038*/ 	.byte	0x04, 0x17
        /*003a*/ 	.short	(.L_18 - .L_17)
.L_17:
        /*003c*/ 	.word	0x00000000
        /*0040*/ 	.short	0x0000
        /*0042*/ 	.short	0x0000
        /*0044*/ 	.byte	0x00, 0xf4, 0x21, 0x00


	//----- nvinfo : EIATTR_SPARSE_MMA_MASK
	.align		4
.L_18:
        /*0048*/ 	.byte	0x03, 0x50
        /*004a*/ 	.short	0x0000


	//----- nvinfo : EIATTR_MAXREG_COUNT
	.align		4
        /*004c*/ 	.byte	0x03, 0x1b
        /*004e*/ 	.short	0x00ff


	//----- nvinfo : EIATTR_EXIT_INSTR_OFFSETS
	.align		4
        /*0050*/ 	.byte	0x04, 0x1c
        /*0052*/ 	.short	(.L_20 - .L_19)


	//   ....[0]....
.L_19:
        /*0054*/ 	.word	0x00000250


	//   ....[1]....
        /*0058*/ 	.word	0x00000290


	//----- nvinfo : EIATTR_REQNTID
	.align		4
.L_20:
        /*005c*/ 	.byte	0x04, 0x10
        /*005e*/ 	.short	(.L_22 - .L_21)
.L_21:
        /*0060*/ 	.word	0x00000020
        /*0064*/ 	.word	0x00000001
        /*0068*/ 	.word	0x00000001


	//----- nvinfo : EIATTR_CBANK_PARAM_SIZE
	.align		4
.L_22:
        /*006c*/ 	.byte	0x03, 0x19
        /*006e*/ 	.short	0x001c


	//----- nvinfo : EIATTR_PARAM_CBANK
	.align		4
        /*0070*/ 	.byte	0x04, 0x0a
        /*0072*/ 	.short	(.L_24 - .L_23)
	.align		4
.L_23:
        /*0074*/ 	.word	index@(.nv.constant0.triton_poi_fused_native_layer_norm_6)
        /*0078*/ 	.short	0x0210
        /*007a*/ 	.short	0x001c


	//----- nvinfo : EIATTR_SW_WAR
	.align		4
.L_24:
        /*007c*/ 	.byte	0x04, 0x36
        /*007e*/ 	.short	(.L_26 - .L_25)
.L_25:
        /*0080*/ 	.word	0x00000008
.L_26:


//--------------------- .nv.callgraph             --------------------------
	.section	.nv.callgraph,"",@"SHT_CUDA_CALLGRAPH"
	.align	4
	.sectionentsize	8
	.align		4
        /*0000*/ 	.word	0x00000000
	.align		4
        /*0004*/ 	.word	0xffffffff
	.align		4
        /*0008*/ 	.word	0x00000000
	.align		4
        /*000c*/ 	.word	0xfffffffe
	.align		4
        /*0010*/ 	.word	0x00000000
	.align		4
        /*0014*/ 	.word	0xfffffffd
	.align		4
        /*0018*/ 	.word	0x00000000
	.align		4
        /*001c*/ 	.word	0xfffffffc


//--------------------- .nv.constant4             --------------------------
	.section	.nv.constant4,"a",@progbits
	.align	8
	.align		8
.nv.constant4:
        /*0000*/ 	.dword	_$_str


//--------------------- .text.triton_poi_fused_native_layer_norm_6 --------------------------
	.section	.text.triton_poi_fused_native_layer_norm_6,"ax",@progbits
	.align	128
        .global         triton_poi_fused_native_layer_norm_6
        .type           triton_poi_fused_native_layer_norm_6,@function
        .size           triton_poi_fused_native_layer_norm_6,(.L_x_1 - triton_poi_fused_native_layer_norm_6)
        .other          triton_poi_fused_native_layer_norm_6,@"STO_CUDA_ENTRY STV_DEFAULT"
triton_poi_fused_native_layer_norm_6:
.text.triton_poi_fused_native_layer_norm_6:
[----:B------:R-:W0:Y:S02]  /*0000*/  LDC R1, c[0x0][0x28] ;  /* 0x00000a00ff017b82 */ /* 0x000e240000000800 */
[----:B------:R-:W1:Y:S01]  /*0010*/  S2R R10, SR_TID.X ;  /* 0x00000000000a7919 */ /* 0x000e620000002100 */
[----:B------:R-:W2:Y:S01]  /*0020*/  LDC.64 R2, c[0x0][0x210] ;  /* 0x00008400ff027b82 */ /* 0x000ea20000000a00 */
[----:B------:R-:W-:Y:S01]  /*0030*/  CS2R R6, SRZ ;  /* 0x0000000000067805 */ /* 0x000fe2000001ff00 */
[----:B------:R-:W-:Y:S01]  /*0040*/  ULDC.64 UR4, c[0x0][0x208] ;  /* 0x0000820000047ab9 */ /* 0x000fe20000000a00 */
[----:B------:R-:W3:Y:S01]  /*0050*/  S2R R9, SR_CTAID.X ;  /* 0x0000000000097919 */ /* 0x000ee20000002500 */
[----:B------:R-:W-:Y:S02]  /*0060*/  MOV R8, RZ ;  /* 0x000000ff00087202 */ /* 0x000fe40000000f00 */
[----:B-1----:R-:W-:-:S04]  /*0070*/  LOP3.LUT R0, R10, 0xf, RZ, 0xc0, !PT ;  /* 0x0000000f0a007812 */ /* 0x002fc800078ec0ff */
[----:B---3--:R-:W-:Y:S01]  /*0080*/  LEA R9, R9, R0, 0x4 ;  /* 0x0000000009097211 */ /* 0x008fe200078e20ff */
[----:B------:R-:W-:-:S03]  /*0090*/  HFMA2.MMA R0, -RZ, RZ, 0, 0 ;  /* 0x00000000ff007435 */ /* 0x000fc600000001ff */
[C---:B------:R-:W-:Y:S02]  /*00a0*/  ISETP.GE.AND P0, PT, R9.reuse, 0x10, PT ;  /* 0x000000100900780c */ /* 0x040fe40003f06270 */
[----:B------:R-:W-:-:S05]  /*00b0*/  SHF.L.U32 R5, R9, 0x2, RZ ;  /* 0x0000000209057819 */ /* 0x000fca00000006ff */
[----:B--2---:R-:W-:-:S06]  /*00c0*/  IMAD.WIDE R2, R5, 0x4, R2 ;  /* 0x0000000405027825 */ /* 0x004fcc00078e0202 */
[----:B------:R-:W2:Y:S04]  /*00d0*/  @!P0 LDG.E.EL R0, desc[UR4][R2.64] ;  /* 0x0000000402008981 */ /* 0x000ea8000c2e1900 */
[----:B------:R-:W2:Y:S04]  /*00e0*/  @!P0 LDG.E.EL R7, desc[UR4][R2.64+0x4] ;  /* 0x0000040402078981 */ /* 0x000ea8000c2e1900 */
[----:B------:R-:W3:Y:S04]  /*00f0*/  @!P0 LDG.E.EL R6, desc[UR4][R2.64+0x8] ;  /* 0x0000080402068981 */ /* 0x000ee8000c2e1900 */
[----:B------:R-:W4:Y:S01]  /*0100*/  @!P0 LDG.E.EL R8, desc[UR4][R2.64+0xc] ;  /* 0x00000c0402088981 */ /* 0x000f22000c2e1900 */
[----:B------:R-:W-:-:S04]  /*0110*/  LOP3.LUT P0, RZ, R10, 0x10, RZ, 0xc0, !PT ;  /* 0x000000100aff7812 */ /* 0x000fc8000780c0ff */
[----:B------:R-:W-:Y:S01]  /*0120*/  ISETP.LT.AND P0, PT, R9, 0x10, !P0 ;  /* 0x000000100900780c */ /* 0x000fe20004701270 */
[----:B--2---:R-:W-:-:S04]  /*0130*/  FADD R5, R7, R0 ;  /* 0x0000000007057221 */ /* 0x004fc80000000000 */
[----:B---3--:R-:W-:Y:S02]  /*0140*/  FADD R11, R5, R6 ;  /* 0x00000006050b7221 */ /* 0x008fe40000000000 */
[----:B------:R-:W1:Y:S02]  /*0150*/  LDC.64 R4, c[0x0][0x218] ;  /* 0x00008600ff047b82 */ /* 0x000e640000000a00 */
[----:B----4-:R-:W-:-:S04]  /*0160*/  FADD R11, R11, R8 ;  /* 0x000000080b0b7221 */ /* 0x010fc80000000000 */
[----:B------:R-:W-:-:S04]  /*0170*/  FMUL R13, R11, 0.25 ;  /* 0x3e8000000b0d7820 */ /* 0x000fc80000400000 */
[C---:B------:R-:W-:Y:S01]  /*0180*/  FADD R7, -R13.reuse, R7 ;  /* 0x000000070d077221 */ /* 0x040fe20000000100 */
[C---:B------:R-:W-:Y:S01]  /*0190*/  FADD R0, -R13.reuse, R0 ;  /* 0x000000000d007221 */ /* 0x040fe20000000100 */
[C---:B------:R-:W-:Y:S01]  /*01a0*/  FADD R6, -R13.reuse, R6 ;  /* 0x000000060d067221 */ /* 0x040fe20000000100 */
[----:B------:R-:W-:Y:S01]  /*01b0*/  FADD R11, -R13, R8 ;  /* 0x000000080d0b7221 */ /* 0x000fe20000000100 */
[----:B------:R-:W-:-:S04]  /*01c0*/  FMUL R7, R7, R7 ;  /* 0x0000000707077220 */ /* 0x000fc80000400000 */
[----:B------:R-:W-:-:S04]  /*01d0*/  FFMA R7, R0, R0, R7 ;  /* 0x0000000000077223 */ /* 0x000fc80000000007 */
[----:B------:R-:W-:Y:S02]  /*01e0*/  FFMA R0, R6, R6, R7 ;  /* 0x0000000606007223 */ /* 0x000fe40000000007 */
[----:B------:R-:W2:Y:S01]  /*01f0*/  LDC.64 R6, c[0x0][0x220] ;  /* 0x00008800ff067b82 */ /* 0x000ea20000000a00 */
[----:B-1----:R-:W-:Y:S01]  /*0200*/  IMAD.WIDE R2, R9, 0x4, R4 ;  /* 0x0000000409027825 */ /* 0x002fe200078e0204 */
[----:B------:R-:W-:-:S03]  /*0210*/  HFMA2.MMA R5, -RZ, RZ, 1.625, 0 ;  /* 0x3e800000ff057435 */ /* 0x000fc600000001ff */
[----:B------:R-:W-:Y:S01]  /*0220*/  FFMA R0, R11, R11, R0 ;  /* 0x0000000b0b007223 */ /* 0x000fe20000000000 */
[----:B------:R1:W-:Y:S06]  /*0230*/  @P0 STG.E desc[UR4][R2.64], R13 ;  /* 0x0000000d02000986 */ /* 0x0003ec000c101904 */
[----:B------:R-:W-:Y:S01]  /*0240*/  FFMA R0, R0, R5, 9.9999999747524270788e-07 ;  /* 0x358637bd00007423 */ /* 0x000fe20000000005 */
[----:B------:R-:W-:Y:S06]  /*0250*/  @!P0 EXIT ;  /* 0x000000000000894d */ /* 0x000fec0003800000 */
[----:B------:R-:W0:Y:S01]  /*0260*/  MUFU.RSQ R5, R0 ;  /* 0x0000000000057308 */ /* 0x000e220000001400 */
[----:B-12---:R-:W-:-:S05]  /*0270*/  IMAD.WIDE R2, R9, 0x4, R6 ;  /* 0x0000000409027825 */ /* 0x006fca00078e0206 */
[----:B0-----:R-:W-:Y:S01]  /*0280*/  STG.E desc[UR4][R2.64], R5 ;  /* 0x0000000502007986 */ /* 0x001fe2000c101904 */
[----:B------:R-:W-:Y:S05]  /*0290*/  EXIT ;  /* 0x000000000000794d */ /* 0x000fea0003800000 */
.L_x_0:
[----:B------:R-:W-:-:S00]  /*02a0*/  BRA `(.L_x_0) ;  /* 0xfffffffc00fc7947 */ /* 0x000fc0000383ffff */
[----:B------:R-:W-:-:S00]  /*02b0*/  NOP ;  /* 0x0000000000007918 */ /* 0x000fc00000000000 */
        /* <DEDUP_REMOVED lines=12> */
.L_x_1:


//--------------------- .nv.global.init           --------------------------
	.section	.nv.global.init,"aw",@progbits
.nv.global.init:
	.type		_$_str,@object
	.size		_$_str,(.L_0 - _$_str)
_$_str:
        /*0000*/ 	.byte	0x5f, 0x5f, 0x43, 0x55, 0x44, 0x41, 0x5f, 0x46, 0x54, 0x5a, 0x00
.L_0:


//--------------------- .nv.constant0.triton_poi_fused_native_layer_norm_6 --------------------------
	.section	.nv.constant0.triton_poi_fused_native_layer_norm_6,"a",@progbits
	.sectionflags	@""
	.align	4
.nv.constant0.triton_poi_fused_native_layer_norm_6:
	.zero		556
